//
// Generated by NVIDIA NVVM Compiler
//
// Compiler Build ID: CL-36424714
// Cuda compilation tools, release 13.0, V13.0.88
// Based on NVVM 20.0.0
//

.version 9.0
.target sm_100
.address_size 64

	// .globl	_Z12histo_kernelPhlPj
// _ZZ12histo_kernelPhlPjE4temp has been demoted

.visible .entry _Z12histo_kernelPhlPj(
	.param .u64 .ptr .align 1 _Z12histo_kernelPhlPj_param_0,
	.param .u64 _Z12histo_kernelPhlPj_param_1,
	.param .u64 .ptr .align 1 _Z12histo_kernelPhlPj_param_2
)
{
	.reg .pred 	%p<6>;
	.reg .b16 	%rs<7>;
	.reg .b32 	%r<22>;
	.reg .b64 	%rd<13>;
	// demoted variable
	.shared .align 4 .b8 _ZZ12histo_kernelPhlPjE4temp[272];
	ld.param.u64 	%rd5, [_Z12histo_kernelPhlPj_param_0];
	ld.param.u64 	%rd6, [_Z12histo_kernelPhlPj_param_1];
	ld.param.u64 	%rd7, [_Z12histo_kernelPhlPj_param_2];
	mov.u32 	%r1, %tid.x;
	shl.b32 	%r9, %r1, 2;
	mov.u32 	%r10, _ZZ12histo_kernelPhlPjE4temp;
	add.s32 	%r2, %r10, %r9;
	mov.b32 	%r11, 0;
	st.shared.u32 	[%r2], %r11;
	mov.u32 	%r12, %ctaid.x;
	mov.u32 	%r3, %ntid.x;
	mad.lo.s32 	%r21, %r12, %r3, %r1;
	cvt.s64.s32 	%rd12, %r21;
	setp.le.s64 	%p1, %rd6, %rd12;
	@%p1 bra 	$L__BB0_9;
	mov.u32 	%r13, %nctaid.x;
	mul.lo.s32 	%r5, %r3, %r13;
	cvta.to.global.u64 	%rd2, %rd5;
$L__BB0_2:
	add.s64 	%rd8, %rd2, %rd12;
	ld.global.u8 	%rs2, [%rd8];
	cvt.s16.s8 	%rs1, %rs2;
	add.s16 	%rs3, %rs2, -32;
	and.b16  	%rs4, %rs3, 255;
	setp.gt.u16 	%p2, %rs4, 64;
	mul.wide.u16 	%r14, %rs2, 4;
	add.s32 	%r7, %r10, %r14;
	@%p2 bra 	$L__BB0_4;
	atom.shared.add.u32 	%r16, [%r7+-128], 1;
$L__BB0_4:
	add.s16 	%rs5, %rs1, -97;
	and.b16  	%rs6, %rs5, 255;
	setp.gt.u16 	%p3, %rs6, 25;
	@%p3 bra 	$L__BB0_6;
	atom.shared.add.u32 	%r17, [%r7+-256], 1;
$L__BB0_6:
	setp.lt.s16 	%p4, %rs1, 123;
	@%p4 bra 	$L__BB0_8;
	atom.shared.add.u32 	%r18, [%r7+-360], 1;
$L__BB0_8:
	add.s32 	%r21, %r21, %r5;
	cvt.s64.s32 	%rd12, %r21;
	setp.gt.s64 	%p5, %rd6, %rd12;
	@%p5 bra 	$L__BB0_2;
$L__BB0_9:
	cvta.to.global.u64 	%rd9, %rd7;
	bar.sync 	0;
	mul.wide.u32 	%rd10, %r1, 4;
	add.s64 	%rd11, %rd9, %rd10;
	ld.shared.u32 	%r19, [%r2];
	atom.global.add.u32 	%r20, [%rd11], %r19;
	ret;

}


// ===== COMPILED SASS (sm_100) =====

	.target	sm_100

	.elftype	@"ET_EXEC"


//--------------------- .note.nv.tkinfo           --------------------------
	.section	.note.nv.tkinfo,"",@"SHT_NOTE"
	.sectionflags	@"SHF_NOTE_NV_TKINFO"
	.tkinfo
        /*0018*/ 	.word	0x00000002
        /*0030*/ 	.string	""
        /*0030*/ 	.string	"ptxas"
        /*0030*/ 	.string	"Cuda compilation tools, release 13.0, V13.0.88"
        /*0030*/ 	.string	"Build cuda_13.0.r13.0/compiler.36424714_0"
        /*0030*/ 	.string	"-arch sm_100 -m 64 "



//--------------------- .note.nv.cuinfo           --------------------------
	.section	.note.nv.cuinfo,"",@"SHT_NOTE"
	.sectionflags	@"SHF_NOTE_NV_CUINFO"
        /*0018*/ 	.short	0x0002
        /*001a*/ 	.short	0x0064
        /*001c*/ 	.short	0x0082
	.zero		2


//--------------------- .nv.info                  --------------------------
	.section	.nv.info,"",@"SHT_CUDA_INFO"
	.align	4


	//----- nvinfo : EIATTR_REGCOUNT
	.align		4
        /*0000*/ 	.byte	0x04, 0x2f
        /*0002*/ 	.short	(.L_1 - .L_0)
	.align		4
.L_0:
        /*0004*/ 	.word	index@(_Z12histo_kernelPhlPj)
        /*0008*/ 	.word	0x0000000c


	//----- nvinfo : EIATTR_FRAME_SIZE
	.align		4
.L_1:
        /*000c*/ 	.byte	0x04, 0x11
        /*000e*/ 	.short	(.L_3 - .L_2)
	.align		4
.L_2:
        /*0010*/ 	.word	index@(_Z12histo_kernelPhlPj)
        /*0014*/ 	.word	0x00000000


	//----- nvinfo : EIATTR_MIN_STACK_SIZE
	.align		4
.L_3:
        /*0018*/ 	.byte	0x04, 0x12
        /*001a*/ 	.short	(.L_5 - .L_4)
	.align		4
.L_4:
        /*001c*/ 	.word	index@(_Z12histo_kernelPhlPj)
        /*0020*/ 	.word	0x00000000
.L_5:


//--------------------- .nv.compat                --------------------------
	.section	.nv.compat,"",@"SHT_CUDA_COMPAT_INFO"
	.align	4
        /*0000*/ 	.byte	0x02, 0x09, 0x00, 0x00, 0x02, 0x02, 0x01, 0x00, 0x02, 0x05, 0x05, 0x00, 0x03, 0x07, 0x01, 0x01
        /*0010*/ 	.byte	0x02, 0x03, 0x00, 0x00, 0x02, 0x06, 0x01, 0x00, 0x04, 0x0b, 0x08, 0x00, 0x09, 0x00, 0x00, 0x00
        /*0020*/ 	.byte	0x00, 0x00, 0x00, 0x00


//--------------------- .nv.info._Z12histo_kernelPhlPj --------------------------
	.section	.nv.info._Z12histo_kernelPhlPj,"",@"SHT_CUDA_INFO"
	.sectionflags	@""
	.align	4


	//----- nvinfo : EIATTR_CUDA_API_VERSION
	.align		4
        /*0000*/ 	.byte	0x04, 0x37
        /*0002*/ 	.short	(.L_7 - .L_6)
.L_6:
        /*0004*/ 	.word	0x00000082


	//----- nvinfo : EIATTR_KPARAM_INFO
	.align		4
.L_7:
        /*0008*/ 	.byte	0x04, 0x17
        /*000a*/ 	.short	(.L_9 - .L_8)
.L_8:
        /*000c*/ 	.word	0x00000000
        /*0010*/ 	.short	0x0002
        /*0012*/ 	.short	0x0010
        /*0014*/ 	.byte	0x00, 0xf5, 0x21, 0x00


	//----- nvinfo : EIATTR_KPARAM_INFO
	.align		4
.L_9:
        /*0018*/ 	.byte	0x04, 0x17
        /*001a*/ 	.short	(.L_11 - .L_10)
.L_10:
        /*001c*/ 	.word	0x00000000
        /*0020*/ 	.short	0x0001
        /*0022*/ 	.short	0x0008
        /*0024*/ 	.byte	0x00, 0xf0, 0x21, 0x00


	//----- nvinfo : EIATTR_KPARAM_INFO
	.align		4
.L_11:
        /*0028*/ 	.byte	0x04, 0x17
        /*002a*/ 	.short	(.L_13 - .L_12)
.L_12:
        /*002c*/ 	.word	0x00000000
        /*0030*/ 	.short	0x0000
        /*0032*/ 	.short	0x0000
        /*0034*/ 	.byte	0x00, 0xf5, 0x21, 0x00


	//----- nvinfo : EIATTR_SPARSE_MMA_MASK
	.align		4
.L_13:
        /*0038*/ 	.byte	0x03, 0x50
        /*003a*/ 	.short	0x0000


	//----- nvinfo : EIATTR_MAXREG_COUNT
	.align		4
        /*003c*/ 	.byte	0x03, 0x1b
        /*003e*/ 	.short	0x00ff


	//----- nvinfo : EIATTR_NUM_BARRIERS
	.align		4
        /*0040*/ 	.byte	0x02, 0x4c
        /*0042*/ 	.byte	0x01
	.zero		1


	//----- nvinfo : EIATTR_MERCURY_ISA_VERSION
	.align		4
        /*0044*/ 	.byte	0x03, 0x5f
        /*0046*/ 	.short	0x0101


	//----- nvinfo : EIATTR_VRC_CTA_INIT_COUNT
	.align		4
        /*0048*/ 	.byte	0x02, 0x4a
	.zero		1
	.zero		1


	//----- nvinfo : EIATTR_EXIT_INSTR_OFFSETS
	.align		4
        /*004c*/ 	.byte	0x04, 0x1c
        /*004e*/ 	.short	(.L_15 - .L_14)


	//   ....[0]....
.L_14:
        /*0050*/ 	.word	0x000003c0


	//----- nvinfo : EIATTR_CRS_STACK_SIZE
	.align		4
.L_15:
        /*0054*/ 	.byte	0x04, 0x1e
        /*0056*/ 	.short	(.L_17 - .L_16)
.L_16:
        /*0058*/ 	.word	0x00000000


	//----- nvinfo : EIATTR_CBANK_PARAM_SIZE
	.align		4
.L_17:
        /*005c*/ 	.byte	0x03, 0x19
        /*005e*/ 	.short	0x0018


	//----- nvinfo : EIATTR_PARAM_CBANK
	.align		4
        /*0060*/ 	.byte	0x04, 0x0a
        /*0062*/ 	.short	(.L_19 - .L_18)
	.align		4
.L_18:
        /*0064*/ 	.word	index@(.nv.constant0._Z12histo_kernelPhlPj)
        /*0068*/ 	.short	0x0380
        /*006a*/ 	.short	0x0018


	//----- nvinfo : EIATTR_SW_WAR
	.align		4
.L_19:
        /*006c*/ 	.byte	0x04, 0x36
        /*006e*/ 	.short	(.L_21 - .L_20)
.L_20:
        /*0070*/ 	.word	0x00000008
.L_21:


//--------------------- .nv.callgraph             --------------------------
	.section	.nv.callgraph,"",@"SHT_CUDA_CALLGRAPH"
	.align	4
	.sectionentsize	8
	.align		4
        /*0000*/ 	.word	0x00000000
	.align		4
        /*0004*/ 	.word	0xffffffff
	.align		4
        /*0008*/ 	.word	0x00000000
	.align		4
        /*000c*/ 	.word	0xfffffffe
	.align		4
        /*0010*/ 	.word	0x00000000
	.align		4
        /*0014*/ 	.word	0xfffffffd
	.align		4
        /*0018*/ 	.word	0x00000000
	.align		4
        /*001c*/ 	.word	0xfffffffc


//--------------------- .text._Z12histo_kernelPhlPj --------------------------
	.section	.text._Z12histo_kernelPhlPj,"ax",@progbits
	.align	128
        .global         _Z12histo_kernelPhlPj
        .type           _Z12histo_kernelPhlPj,@function
        .size           _Z12histo_kernelPhlPj,(.L_x_10 - _Z12histo_kernelPhlPj)
        .other          _Z12histo_kernelPhlPj,@"STO_CUDA_ENTRY STV_DEFAULT"
_Z12histo_kernelPhlPj:
.text._Z12histo_kernelPhlPj:
[----:B------:R-:W-:Y:S01]  /*0000*/  LDC R1, c[0x0][0x37c] ;  /* 0x0000df00ff017b82 */ /* 0x000fe20000000800 */
[----:B------:R-:W0:Y:S07]  /*0010*/  S2R R9, SR_TID.X ;  /* 0x0000000000097919 */ /* 0x000e2e0000002100 */
[----:B------:R-:W1:Y:S01]  /*0020*/  S2UR UR5, SR_CgaCtaId ;  /* 0x00000000000579c3 */ /* 0x000e620000008800 */
[----:B------:R-:W2:Y:S01]  /*0030*/  LDCU.64 UR10, c[0x0][0x388] ;  /* 0x00007100ff0a77ac */ /* 0x000ea20008000a00 */
[----:B------:R-:W-:Y:S01]  /*0040*/  BSSY.RECONVERGENT B0, `(.L_x_0) ;  /* 0x0000032000007945 */ /* 0x000fe20003800200 */
[----:B------:R-:W-:Y:S01]  /*0050*/  UMOV UR4, 0x400 ;  /* 0x0000040000047882 */ /* 0x000fe20000000000 */
[----:B------:R-:W3:Y:S04]  /*0060*/  LDCU.64 UR6, c[0x0][0x358] ;  /* 0x00006b00ff0677ac */ /* 0x000ee80008000a00 */
[----:B------:R-:W4:Y:S01]  /*0070*/  S2UR UR8, SR_CTAID.X ;  /* 0x00000000000879c3 */ /* 0x000f220000002500 */
[----:B------:R-:W0:Y:S07]  /*0080*/  LDCU.64 UR12, c[0x0][0x388] ;  /* 0x00007100ff0c77ac */ /* 0x000e2e0008000a00 */
[----:B------:R-:W4:Y:S01]  /*0090*/  LDC R6, c[0x0][0x360] ;  /* 0x0000d800ff067b82 */ /* 0x000f220000000800 */
[----:B-1----:R-:W-:-:S06]  /*00a0*/  ULEA UR4, UR5, UR4, 0x18 ;  /* 0x0000000405047291 */ /* 0x002fcc000f8ec0ff */
[----:B0-----:R-:W-:-:S05]  /*00b0*/  LEA R0, R9, UR4, 0x2 ;  /* 0x0000000409007c11 */ /* 0x001fca000f8e10ff */
[----:B------:R0:W-:Y:S01]  /*00c0*/  STS [R0], RZ ;  /* 0x000000ff00007388 */ /* 0x0001e20000000800 */
[----:B----4-:R-:W-:Y:S01]  /*00d0*/  IMAD R2, R6, UR8, R9 ;  /* 0x0000000806027c24 */ /* 0x010fe2000f8e0209 */
[----:B------:R-:W1:Y:S04]  /*00e0*/  LDCU.64 UR8, c[0x0][0x380] ;  /* 0x00007000ff0877ac */ /* 0x000e680008000a00 */
[----:B--2---:R-:W-:Y:S02]  /*00f0*/  ISETP.GE.U32.AND P0, PT, R2, UR10, PT ;  /* 0x0000000a02007c0c */ /* 0x004fe4000bf06070 */
[----:B------:R-:W-:-:S04]  /*0100*/  SHF.R.S32.HI R3, RZ, 0x1f, R2 ;  /* 0x0000001fff037819 */ /* 0x000fc80000011402 */
[----:B------:R-:W-:-:S13]  /*0110*/  ISETP.GE.AND.EX P0, PT, R3, UR11, PT, P0 ;  /* 0x0000000b03007c0c */ /* 0x000fda000bf06300 */
[----:B01-3--:R-:W-:Y:S05]  /*0120*/  @P0 BRA `(.L_x_1) ;  /* 0x00000000008c0947 */ /* 0x00bfea0003800000 */
[----:B------:R-:W0:Y:S01]  /*0130*/  LDCU UR5, c[0x0][0x370] ;  /* 0x00006e00ff0577ac */ /* 0x000e220008000800 */
[----:B------:R-:W-:Y:S02]  /*0140*/  IMAD.MOV.U32 R4, RZ, RZ, R2 ;  /* 0x000000ffff047224 */ /* 0x000fe400078e0002 */
[----:B0-----:R-:W-:-:S07]  /*0150*/  IMAD R5, R6, UR5, RZ ;  /* 0x0000000506057c24 */ /* 0x001fce000f8e02ff */
.L_x_8:
[----:B------:R-:W-:-:S04]  /*0160*/  IADD3 R2, P0, PT, R2, UR8, RZ ;  /* 0x0000000802027c10 */ /* 0x000fc8000ff1e0ff */
[----:B------:R-:W-:-:S05]  /*0170*/  IADD3.X R3, PT, PT, R3, UR9, RZ, P0, !PT ;  /* 0x0000000903037c10 */ /* 0x000fca00087fe4ff */
[----:B------:R-:W2:Y:S01]  /*0180*/  LDG.E.U8 R2, desc[UR6][R2.64] ;  /* 0x0000000602027981 */ /* 0x000ea2000c1e1100 */
[----:B------:R-:W-:Y:S01]  /*0190*/  BSSY.RECONVERGENT B1, `(.L_x_2) ;  /* 0x000000e000017945 */ /* 0x000fe20003800200 */
[C---:B--2---:R-:W-:Y:S01]  /*01a0*/  VIADD R6, R2.reuse, 0xffffffe0 ;  /* 0xffffffe002067836 */ /* 0x044fe20000000000 */
[C---:B------:R-:W-:Y:S02]  /*01b0*/  PRMT R7, R2.reuse, 0x8880, RZ ;  /* 0x0000888002077816 */ /* 0x040fe400000000ff */
[----:B------:R-:W-:Y:S02]  /*01c0*/  PRMT R8, R2, 0x8880, RZ ;  /* 0x0000888002087816 */ /* 0x000fe400000000ff */
[----:B------:R-:W-:Y:S02]  /*01d0*/  LOP3.LUT R6, R6, 0xff, RZ, 0xc0, !PT ;  /* 0x000000ff06067812 */ /* 0x000fe400078ec0ff */
[----:B------:R-:W-:Y:S02]  /*01e0*/  PRMT R7, R7, 0x7710, RZ ;  /* 0x0000771007077816 */ /* 0x000fe400000000ff */
[----:B------:R-:W-:-:S02]  /*01f0*/  ISETP.GT.U32.AND P0, PT, R6, 0x40, PT ;  /* 0x000000400600780c */ /* 0x000fc40003f04070 */
[----:B------:R-:W-:Y:S01]  /*0200*/  ISETP.GE.AND P2, PT, R8, 0x7b, PT ;  /* 0x0000007b0800780c */ /* 0x000fe20003f46270 */
[----:B------:R-:W-:Y:S01]  /*0210*/  VIADD R7, R7, 0xffffff9f ;  /* 0xffffff9f07077836 */ /* 0x000fe20000000000 */
[----:B------:R-:W-:-:S04]  /*0220*/  LEA R2, R2, UR4, 0x2 ;  /* 0x0000000402027c11 */ /* 0x000fc8000f8e10ff */
[----:B------:R-:W-:-:S04]  /*0230*/  LOP3.LUT R7, R7, 0xff, RZ, 0xc0, !PT ;  /* 0x000000ff07077812 */ /* 0x000fc800078ec0ff */
[----:B------:R-:W-:Y:S01]  /*0240*/  ISETP.GT.U32.AND P1, PT, R7, 0x19, PT ;  /* 0x000000190700780c */ /* 0x000fe20003f24070 */
[----:B------:R-:W-:-:S12]  /*0250*/  @P0 BRA `(.L_x_3) ;  /* 0x0000000000040947 */ /* 0x000fd80003800000 */
[----:B------:R0:W-:Y:S02]  /*0260*/  ATOMS.POPC.INC.32 RZ, [R2+URZ+-0x80] ;  /* 0xffff800002ff7f8c */ /* 0x0001e4000d8000ff */
.L_x_3:
[----:B------:R-:W-:Y:S05]  /*0270*/  BSYNC.RECONVERGENT B1 ;  /* 0x0000000000017941 */ /* 0x000fea0003800200 */
.L_x_2:
[----:B------:R-:W-:Y:S04]  /*0280*/  BSSY.RECONVERGENT B1, `(.L_x_4) ;  /* 0x0000003000017945 */ /* 0x000fe80003800200 */
[----:B------:R-:W-:Y:S05]  /*0290*/  @P1 BRA `(.L_x_5) ;  /* 0x0000000000041947 */ /* 0x000fea0003800000 */
[----:B------:R1:W-:Y:S02]  /*02a0*/  ATOMS.POPC.INC.32 RZ, [R2+URZ+-0x100] ;  /* 0xffff000002ff7f8c */ /* 0x0003e4000d8000ff */
.L_x_5:
[----:B------:R-:W-:Y:S05]  /*02b0*/  BSYNC.RECONVERGENT B1 ;  /* 0x0000000000017941 */ /* 0x000fea0003800200 */
.L_x_4:
[----:B------:R-:W-:Y:S04]  /*02c0*/  BSSY.RECONVERGENT B1, `(.L_x_6) ;  /* 0x0000003000017945 */ /* 0x000fe80003800200 */
[----:B------:R-:W-:Y:S05]  /*02d0*/  @!P2 BRA `(.L_x_7) ;  /* 0x000000000004a947 */ /* 0x000fea0003800000 */
[----:B------:R2:W-:Y:S02]  /*02e0*/  ATOMS.POPC.INC.32 RZ, [R2+URZ+-0x168] ;  /* 0xfffe980002ff7f8c */ /* 0x0005e4000d8000ff */
.L_x_7:
[----:B------:R-:W-:Y:S05]  /*02f0*/  BSYNC.RECONVERGENT B1 ;  /* 0x0000000000017941 */ /* 0x000fea0003800200 */
.L_x_6:
[----:B012---:R-:W-:-:S04]  /*0300*/  IMAD.IADD R2, R5, 0x1, R4 ;  /* 0x0000000105027824 */ /* 0x007fc800078e0204 */
[--C-:B------:R-:W-:Y:S01]  /*0310*/  IMAD.MOV.U32 R4, RZ, RZ, R2.reuse ;  /* 0x000000ffff047224 */ /* 0x100fe200078e0002 */
[----:B------:R-:W-:Y:S02]  /*0320*/  ISETP.GE.U32.AND P0, PT, R2, UR12, PT ;  /* 0x0000000c02007c0c */ /* 0x000fe4000bf06070 */
[----:B------:R-:W-:-:S04]  /*0330*/  SHF.R.S32.HI R3, RZ, 0x1f, R2 ;  /* 0x0000001fff037819 */ /* 0x000fc80000011402 */
[----:B------:R-:W-:-:S13]  /*0340*/  ISETP.GE.AND.EX P0, PT, R3, UR13, PT, P0 ;  /* 0x0000000d03007c0c */ /* 0x000fda000bf06300 */
[----:B------:R-:W-:Y:S05]  /*0350*/  @!P0 BRA `(.L_x_8) ;  /* 0xfffffffc00808947 */ /* 0x000fea000383ffff */
.L_x_1:
[----:B------:R-:W-:Y:S05]  /*0360*/  BSYNC.RECONVERGENT B0 ;  /* 0x0000000000007941 */ /* 0x000fea0003800200 */
.L_x_0:
[----:B------:R-:W-:Y:S08]  /*0370*/  BAR.SYNC.DEFER_BLOCKING 0x0 ;  /* 0x0000000000007b1d */ /* 0x000ff00000010000 */
[----:B------:R-:W0:Y:S01]  /*0380*/  LDC.64 R2, c[0x0][0x390] ;  /* 0x0000e400ff027b82 */ /* 0x000e220000000a00 */
[----:B------:R-:W1:Y:S01]  /*0390*/  LDS R5, [R0] ;  /* 0x0000000000057984 */ /* 0x000e620000000800 */
[----:B0-----:R-:W-:-:S05]  /*03a0*/  IMAD.WIDE.U32 R2, R9, 0x4, R2 ;  /* 0x0000000409027825 */ /* 0x001fca00078e0002 */
[----:B-1----:R-:W-:Y:S01]  /*03b0*/  REDG.E.ADD.STRONG.GPU desc[UR6][R2.64], R5 ;  /* 0x000000050200798e */ /* 0x002fe2000c12e106 */
[----:B------:R-:W-:Y:S05]  /*03c0*/  EXIT ;  /* 0x000000000000794d */ /* 0x000fea0003800000 */
.L_x_9:
[----:B------:R-:W-:-:S00]  /*03d0*/  BRA `(.L_x_9) ;  /* 0xfffffffc00fc7947 */ /* 0x000fc0000383ffff */
[----:B------:R-:W-:-:S00]  /*03e0*/  NOP ;  /* 0x0000000000007918 */ /* 0x000fc00000000000 */
        /* <DEDUP_REMOVED lines=9> */
.L_x_10:


//--------------------- .nv.shared._Z12histo_kernelPhlPj --------------------------
	.section	.nv.shared._Z12histo_kernelPhlPj,"aw",@nobits
	.sectionflags	@""
	.align	4
.nv.shared._Z12histo_kernelPhlPj:
	.zero		1296


//--------------------- .nv.shared.reserved.0     --------------------------
	.section	.nv.shared.reserved.0,"aw",@nobits
	.weak		__nv_reservedSMEM_offset_0_alias
	.size		__nv_reservedSMEM_offset_0_alias, 0, 64
	.other		__nv_reservedSMEM_offset_0_alias,@"STO_CUDA_RESERVED_SHARED STV_DEFAULT"
__nv_reservedSMEM_offset_0_alias:
	.zero		0
	.zero		64


//--------------------- .nv.constant0._Z12histo_kernelPhlPj --------------------------
	.section	.nv.constant0._Z12histo_kernelPhlPj,"a",@progbits
	.sectionflags	@""
	.align	4
.nv.constant0._Z12histo_kernelPhlPj:
	.zero		920


//--------------------- SYMBOLS --------------------------

	.type		.nv.reservedSmem.offset0,@object
	.size		.nv.reservedSmem.offset0,0x4
	.type		.nv.reservedSmem.cap,@object
	.size		.nv.reservedSmem.cap,0x4
